	.headerflags	@"EF_CUDA_TEXMODE_UNIFIED EF_CUDA_64BIT_ADDRESS EF_CUDA_ACCELERATORS EF_CUDA_SM90 EF_CUDA_VIRTUAL_SM(EF_CUDA_SM90)"
	.elftype	@"ET_EXEC"


//--------------------- .nv.info                  --------------------------
	.section	.nv.info,"",@"SHT_CUDA_INFO"
	.align	4


	//----- nvinfo : EIATTR_REGCOUNT
	.align		4
        /*0000*/ 	.byte	0x04, 0x2f
        /*0002*/ 	.short	(.L_1 - .L_0)
	.align		4
.L_0:
        /*0004*/ 	.word	index@(triton_poi_fused_relu_threshold_backward_5)
        /*0008*/ 	.word	0x00000028


	//----- nvinfo : EIATTR_MIN_STACK_SIZE
	.align		4
.L_1:
        /*000c*/ 	.byte	0x04, 0x12
        /*000e*/ 	.short	(.L_3 - .L_2)
	.align		4
.L_2:
        /*0010*/ 	.word	index@(triton_poi_fused_relu_threshold_backward_5)
        /*0014*/ 	.word	0x00000000


	//----- nvinfo : EIATTR_FRAME_SIZE
	.align		4
.L_3:
        /*0018*/ 	.byte	0x04, 0x11
        /*001a*/ 	.short	(.L_5 - .L_4)
	.align		4
.L_4:
        /*001c*/ 	.word	index@(triton_poi_fused_relu_threshold_backward_5)
        /*0020*/ 	.word	0x00000000


	//----- nvinfo : EIATTR_MIN_STACK_SIZE
	.align		4
.L_5:
        /*0024*/ 	.byte	0x04, 0x12
        /*0026*/ 	.short	(.L_7 - .L_6)
	.align		4
.L_6:
        /*0028*/ 	.word	index@(triton_poi_fused_relu_threshold_backward_5)
        /*002c*/ 	.word	0x00000000
.L_7:


//--------------------- .nv.info.triton_poi_fused_relu_threshold_backward_5 --------------------------
	.section	.nv.info.triton_poi_fused_relu_threshold_backward_5,"",@"SHT_CUDA_INFO"
	.sectionflags	@""
	.align	4


	//----- nvinfo : EIATTR_CUDA_API_VERSION
	.align		4
        /*0000*/ 	.byte	0x04, 0x37
        /*0002*/ 	.short	(.L_9 - .L_8)
.L_8:
        /*0004*/ 	.word	0x0000007c


	//----- nvinfo : EIATTR_KPARAM_INFO
	.align		4
.L_9:
        /*0008*/ 	.byte	0x04, 0x17
        /*000a*/ 	.short	(.L_11 - .L_10)
.L_10:
        /*000c*/ 	.word	0x00000000
        /*0010*/ 	.short	0x0004
        /*0012*/ 	.short	0x001c
        /*0014*/ 	.byte	0x00, 0xf0, 0x11, 0x00


	//----- nvinfo : EIATTR_KPARAM_INFO
	.align		4
.L_11:
        /*0018*/ 	.byte	0x04, 0x17
        /*001a*/ 	.short	(.L_13 - .L_12)
.L_12:
        /*001c*/ 	.word	0x00000000
        /*0020*/ 	.short	0x0003
        /*0022*/ 	.short	0x0018
        /*0024*/ 	.byte	0x00, 0xf0, 0x11, 0x00


	//----- nvinfo : EIATTR_KPARAM_INFO
	.align		4
.L_13:
        /*0028*/ 	.byte	0x04, 0x17
        /*002a*/ 	.short	(.L_15 - .L_14)
.L_14:
        /*002c*/ 	.word	0x00000000
        /*0030*/ 	.short	0x0002
        /*0032*/ 	.short	0x0010
        /*0034*/ 	.byte	0x00, 0xf4, 0x21, 0x00


	//----- nvinfo : EIATTR_KPARAM_INFO
	.align		4
.L_15:
        /*0038*/ 	.byte	0x04, 0x17
        /*003a*/ 	.short	(.L_17 - .L_16)
.L_16:
        /*003c*/ 	.word	0x00000000
        /*0040*/ 	.short	0x0001
        /*0042*/ 	.short	0x0008
        /*0044*/ 	.byte	0x00, 0xf4, 0x21, 0x00


	//----- nvinfo : EIATTR_KPARAM_INFO
	.align		4
.L_17:
        /*0048*/ 	.byte	0x04, 0x17
        /*004a*/ 	.short	(.L_19 - .L_18)
.L_18:
        /*004c*/ 	.word	0x00000000
        /*0050*/ 	.short	0x0000
        /*0052*/ 	.short	0x0000
        /*0054*/ 	.byte	0x00, 0xf4, 0x21, 0x00


	//----- nvinfo : EIATTR_SPARSE_MMA_MASK
	.align		4
.L_19:
        /*0058*/ 	.byte	0x03, 0x50
        /*005a*/ 	.short	0x0000


	//----- nvinfo : EIATTR_MAXREG_COUNT
	.align		4
        /*005c*/ 	.byte	0x03, 0x1b
        /*005e*/ 	.short	0x00ff


	//----- nvinfo : EIATTR_EXIT_INSTR_OFFSETS
	.align		4
        /*0060*/ 	.byte	0x04, 0x1c
        /*0062*/ 	.short	(.L_21 - .L_20)


	//   ....[0]....
.L_20:
        /*0064*/ 	.word	0x00001710


	//   ....[1]....
        /*0068*/ 	.word	0x00001730


	//----- nvinfo : EIATTR_REQNTID
	.align		4
.L_21:
        /*006c*/ 	.byte	0x04, 0x10
        /*006e*/ 	.short	(.L_23 - .L_22)
.L_22:
        /*0070*/ 	.word	0x00000100
        /*0074*/ 	.word	0x00000001
        /*0078*/ 	.word	0x00000001


	//----- nvinfo : EIATTR_CBANK_PARAM_SIZE
	.align		4
.L_23:
        /*007c*/ 	.byte	0x03, 0x19
        /*007e*/ 	.short	0x0020


	//----- nvinfo : EIATTR_PARAM_CBANK
	.align		4
        /*0080*/ 	.byte	0x04, 0x0a
        /*0082*/ 	.short	(.L_25 - .L_24)
	.align		4
.L_24:
        /*0084*/ 	.word	index@(.nv.constant0.triton_poi_fused_relu_threshold_backward_5)
        /*0088*/ 	.short	0x0210
        /*008a*/ 	.short	0x0020


	//----- nvinfo : EIATTR_SW_WAR
	.align		4
.L_25:
        /*008c*/ 	.byte	0x04, 0x36
        /*008e*/ 	.short	(.L_27 - .L_26)
.L_26:
        /*0090*/ 	.word	0x00000008
.L_27:


//--------------------- .nv.callgraph             --------------------------
	.section	.nv.callgraph,"",@"SHT_CUDA_CALLGRAPH"
	.align	4
	.sectionentsize	8
	.align		4
        /*0000*/ 	.word	0x00000000
	.align		4
        /*0004*/ 	.word	0xffffffff
	.align		4
        /*0008*/ 	.word	0x00000000
	.align		4
        /*000c*/ 	.word	0xfffffffe
	.align		4
        /*0010*/ 	.word	0x00000000
	.align		4
        /*0014*/ 	.word	0xfffffffd
	.align		4
        /*0018*/ 	.word	0x00000000
	.align		4
        /*001c*/ 	.word	0xfffffffc


//--------------------- .text.triton_poi_fused_relu_threshold_backward_5 --------------------------
	.section	.text.triton_poi_fused_relu_threshold_backward_5,"ax",@progbits
	.sectionflags	@"SHF_BARRIERS=1"
	.align	128
        .global         triton_poi_fused_relu_threshold_backward_5
        .type           triton_poi_fused_relu_threshold_backward_5,@function
        .size           triton_poi_fused_relu_threshold_backward_5,(.L_x_1 - triton_poi_fused_relu_threshold_backward_5)
        .other          triton_poi_fused_relu_threshold_backward_5,@"STO_CUDA_ENTRY STV_DEFAULT"
triton_poi_fused_relu_threshold_backward_5:
.text.triton_poi_fused_relu_threshold_backward_5:
[----:B------:R-:W0:Y:S01]  /*0000*/  LDC R1, c[0x0][0x28] ;  /* 0x00000a00ff017b82 */ /* 0x000e220000000800 */
[----:B------:R-:W1:Y:S07]  /*0010*/  S2R R0, SR_TID.X ;  /* 0x0000000000007919 */ /* 0x000e6e0000002100 */
[----:B------:R-:W2:Y:S01]  /*0020*/  LDC.64 R16, c[0x0][0x210] ;  /* 0x00008400ff107b82 */ /* 0x000ea20000000a00 */
[----:B------:R-:W-:Y:S01]  /*0030*/  CS2R R10, SRZ ;  /* 0x00000000000a7805 */ /* 0x000fe2000001ff00 */
[----:B------:R-:W-:Y:S01]  /*0040*/  ULDC.64 UR6, c[0x0][0x208] ;  /* 0x0000820000067ab9 */ /* 0x000fe20000000a00 */
[----:B------:R-:W3:Y:S01]  /*0050*/  S2R R4, SR_CTAID.Y ;  /* 0x0000000000047919 */ /* 0x000ee20000002600 */
[----:B------:R-:W4:Y:S01]  /*0060*/  S2R R5, SR_CTAID.X ;  /* 0x0000000000057919 */ /* 0x000f220000002500 */
[----:B-1----:R-:W-:Y:S01]  /*0070*/  IMAD.SHL.U32 R2, R0, 0x10, RZ ;  /* 0x0000001000027824 */ /* 0x002fe200078e00ff */
[----:B------:R-:W-:-:S04]  /*0080*/  SHF.R.U32.HI R6, RZ, 0x4, R0 ;  /* 0x00000004ff067819 */ /* 0x000fc80000011600 */
[----:B------:R-:W-:Y:S02]  /*0090*/  LOP3.LUT R3, R2, 0xf0, RZ, 0xc0, !PT ;  /* 0x000000f002037812 */ /* 0x000fe400078ec0ff */
[----:B------:R-:W-:Y:S01]  /*00a0*/  SGXT.U32 R6, R6, 0x4 ;  /* 0x000000040606781a */ /* 0x000fe20000000000 */
[----:B----4-:R-:W-:Y:S01]  /*00b0*/  IMAD.SHL.U32 R5, R5, 0x10, RZ ;  /* 0x0000001005057824 */ /* 0x010fe200078e00ff */
[----:B---3--:R-:W-:-:S04]  /*00c0*/  PRMT R14, R3, 0x6540, R4 ;  /* 0x00006540030e7816 */ /* 0x008fc80000000004 */
[----:B------:R-:W-:Y:S02]  /*00d0*/  SHF.R.S32.HI R3, RZ, 0x1f, R14 ;  /* 0x0000001fff037819 */ /* 0x000fe4000001140e */
[----:B------:R-:W-:Y:S02]  /*00e0*/  LOP3.LUT R2, R5, R6, RZ, 0xfc, !PT ;  /* 0x0000000605027212 */ /* 0x000fe400078efcff */
[----:B------:R-:W-:Y:S02]  /*00f0*/  LEA.HI R3, R3, R14, RZ, 0xc ;  /* 0x0000000e03037211 */ /* 0x000fe400078f60ff */
[----:B------:R-:W-:Y:S02]  /*0100*/  ISETP.GE.AND P0, PT, R2, 0xe89, PT ;  /* 0x00000e890200780c */ /* 0x000fe40003f06270 */
[----:B------:R-:W-:-:S05]  /*0110*/  SHF.R.S32.HI R7, RZ, 0xc, R3 ;  /* 0x0000000cff077819 */ /* 0x000fca0000011403 */
[----:B------:R-:W-:Y:S01]  /*0120*/  IMAD R8, R7, 0xe89, R2 ;  /* 0x00000e8907087824 */ /* 0x000fe200078e0202 */
[----:B------:R-:W-:-:S03]  /*0130*/  LOP3.LUT R7, R3, 0xfffff000, RZ, 0xc0, !PT ;  /* 0xfffff00003077812 */ /* 0x000fc600078ec0ff */
[----:B------:R-:W-:Y:S01]  /*0140*/  IMAD.SHL.U32 R3, R8, 0x1000, RZ ;  /* 0x0000100008037824 */ /* 0x000fe200078e00ff */
[----:B------:R-:W-:-:S04]  /*0150*/  CS2R R8, SRZ ;  /* 0x0000000000087805 */ /* 0x000fc8000001ff00 */
[----:B------:R-:W-:Y:S02]  /*0160*/  IADD3 R2, R3, R14, -R7 ;  /* 0x0000000e03027210 */ /* 0x000fe40007ffe807 */
[----:B------:R-:W-:Y:S02]  /*0170*/  SHF.R.S32.HI R7, RZ, 0x17, R4 ;  /* 0x00000017ff077819 */ /* 0x000fe40000011404 */
[----:B------:R-:W-:Y:S01]  /*0180*/  LOP3.LUT R18, R14, 0x4, RZ, 0xfc, !PT ;  /* 0x000000040e127812 */ /* 0x000fe200078efcff */
[----:B--2---:R-:W-:Y:S01]  /*0190*/  IMAD.WIDE R12, R2, 0x4, R16 ;  /* 0x00000004020c7825 */ /* 0x004fe200078e0210 */
[----:B------:R-:W-:-:S04]  /*01a0*/  SGXT R7, R7, 0x1 ;  /* 0x000000010707781a */ /* 0x000fc80000000200 */
[----:B------:R1:W2:Y:S01]  /*01b0*/  @!P0 LDG.E.EL.128 R8, desc[UR6][R12.64] ;  /* 0x000000060c088981 */ /* 0x0002a2000c2e1d00 */
[----:B------:R-:W-:Y:S02]  /*01c0*/  LEA.HI R15, R7, R18, RZ, 0xc ;  /* 0x00000012070f7211 */ /* 0x000fe400078f60ff */
[----:B------:R-:W-:Y:S02]  /*01d0*/  CS2R R20, SRZ ;  /* 0x0000000000147805 */ /* 0x000fe4000001ff00 */
[----:B------:R-:W-:Y:S02]  /*01e0*/  CS2R R22, SRZ ;  /* 0x0000000000167805 */ /* 0x000fe4000001ff00 */
[----:B------:R-:W-:-:S04]  /*01f0*/  LOP3.LUT R15, R15, 0xfffff000, RZ, 0xc0, !PT ;  /* 0xfffff0000f0f7812 */ /* 0x000fc800078ec0ff */
[----:B------:R-:W-:-:S05]  /*0200*/  IADD3 R15, R3, R18, -R15 ;  /* 0x00000012030f7210 */ /* 0x000fca0007ffe80f */
[----:B------:R-:W-:Y:S01]  /*0210*/  IMAD.WIDE R18, R15, 0x4, R16 ;  /* 0x000000040f127825 */ /* 0x000fe200078e0210 */
[----:B-1----:R-:W-:-:S04]  /*0220*/  LOP3.LUT R12, R14, 0x8, RZ, 0xfc, !PT ;  /* 0x000000080e0c7812 */ /* 0x002fc800078efcff */
[----:B------:R1:W3:Y:S01]  /*0230*/  @!P0 LDG.E.EL.128 R20, desc[UR6][R18.64] ;  /* 0x0000000612148981 */ /* 0x0002e2000c2e1d00 */
[----:B------:R-:W-:Y:S02]  /*0240*/  LEA.HI R13, R7, R12, RZ, 0xc ;  /* 0x0000000c070d7211 */ /* 0x000fe400078f60ff */
[----:B------:R-:W-:Y:S02]  /*0250*/  LOP3.LUT R26, R14, 0xc, RZ, 0xfc, !PT ;  /* 0x0000000c0e1a7812 */ /* 0x000fe400078efcff */
[----:B------:R-:W-:Y:S02]  /*0260*/  CS2R R14, SRZ ;  /* 0x00000000000e7805 */ /* 0x000fe4000001ff00 */
[----:B------:R-:W-:Y:S02]  /*0270*/  LOP3.LUT R13, R13, 0xfffff000, RZ, 0xc0, !PT ;  /* 0xfffff0000d0d7812 */ /* 0x000fe400078ec0ff */
[----:B------:R-:W-:Y:S02]  /*0280*/  LEA.HI R7, R7, R26, RZ, 0xc ;  /* 0x0000001a07077211 */ /* 0x000fe400078f60ff */
[----:B------:R-:W-:-:S02]  /*0290*/  IADD3 R25, R3, R12, -R13 ;  /* 0x0000000c03197210 */ /* 0x000fc40007ffe80d */
[----:B------:R-:W-:Y:S02]  /*02a0*/  CS2R R12, SRZ ;  /* 0x00000000000c7805 */ /* 0x000fe4000001ff00 */
[----:B------:R-:W-:Y:S01]  /*02b0*/  LOP3.LUT R7, R7, 0xfffff000, RZ, 0xc0, !PT ;  /* 0xfffff00007077812 */ /* 0x000fe200078ec0ff */
[----:B------:R-:W-:-:S03]  /*02c0*/  IMAD.WIDE R24, R25, 0x4, R16 ;  /* 0x0000000419187825 */ /* 0x000fc600078e0210 */
[----:B------:R-:W-:Y:S02]  /*02d0*/  IADD3 R7, R3, R26, -R7 ;  /* 0x0000001a03077210 */ /* 0x000fe40007ffe807 */
[----:B------:R4:W5:Y:S03]  /*02e0*/  @!P0 LDG.E.EL.128 R12, desc[UR6][R24.64] ;  /* 0x00000006180c8981 */ /* 0x000966000c2e1d00 */
[----:B------:R-:W-:Y:S01]  /*02f0*/  IMAD.WIDE R26, R7, 0x4, R16 ;  /* 0x00000004071a7825 */ /* 0x000fe200078e0210 */
[----:B------:R-:W-:Y:S02]  /*0300*/  CS2R R16, SRZ ;  /* 0x0000000000107805 */ /* 0x000fe4000001ff00 */
[----:B-1----:R-:W-:-:S06]  /*0310*/  CS2R R18, SRZ ;  /* 0x0000000000127805 */ /* 0x002fcc000001ff00 */
[----:B------:R1:W5:Y:S01]  /*0320*/  @!P0 LDG.E.EL.128 R16, desc[UR6][R26.64] ;  /* 0x000000061a108981 */ /* 0x000362000c2e1d00 */
[----:B------:R-:W1:Y:S01]  /*0330*/  S2UR UR5, SR_CgaCtaId ;  /* 0x00000000000579c3 */ /* 0x000e620000008800 */
[----:B------:R-:W-:Y:S01]  /*0340*/  IMAD.SHL.U32 R7, R0, 0x100, RZ ;  /* 0x0000010000077824 */ /* 0x000fe200078e00ff */
[----:B------:R-:W-:Y:S01]  /*0350*/  UMOV UR4, 0x400 ;  /* 0x0000040000047882 */ /* 0x000fe20000000000 */
[----:B------:R-:W-:Y:S02]  /*0360*/  PRMT R4, R6, 0x6540, R4 ;  /* 0x0000654006047816 */ /* 0x000fe40000000004 */
[----:B------:R-:W-:Y:S02]  /*0370*/  P2R R3, PR, RZ, 0x1 ;  /* 0x00000001ff037803 */ /* 0x000fe40000000000 */
[----:B------:R-:W-:Y:S02]  /*0380*/  LOP3.LUT R7, R7, 0xf00, RZ, 0xc0, !PT ;  /* 0x00000f0007077812 */ /* 0x000fe400078ec0ff */
[----:B------:R-:W-:-:S02]  /*0390*/  LOP3.LUT R5, R5, 0xf, R0, 0xf8, !PT ;  /* 0x0000000f05057812 */ /* 0x000fc400078ef800 */
[C---:B----4-:R-:W-:Y:S02]  /*03a0*/  LOP3.LUT R25, R7.reuse, R6, RZ, 0xfc, !PT ;  /* 0x0000000607197212 */ /* 0x050fe400078efcff */
[C---:B------:R-:W-:Y:S02]  /*03b0*/  LOP3.LUT R6, R7.reuse, 0x10, RZ, 0xfc, !PT ;  /* 0x0000001007067812 */ /* 0x040fe400078efcff */
[C---:B-1----:R-:W-:Y:S02]  /*03c0*/  LOP3.LUT R26, R7.reuse, 0x40, RZ, 0xfc, !PT ;  /* 0x00000040071a7812 */ /* 0x042fe400078efcff */
[C---:B------:R-:W-:Y:S02]  /*03d0*/  LOP3.LUT R27, R7.reuse, 0x50, RZ, 0xfc, !PT ;  /* 0x00000050071b7812 */ /* 0x040fe400078efcff */
[C---:B------:R-:W-:Y:S02]  /*03e0*/  LOP3.LUT R32, R7.reuse, 0x90, RZ, 0xfc, !PT ;  /* 0x0000009007207812 */ /* 0x040fe400078efcff */
[----:B------:R-:W-:-:S02]  /*03f0*/  LOP3.LUT R34, R7, 0xa0, RZ, 0xfc, !PT ;  /* 0x000000a007227812 */ /* 0x000fc400078efcff */
[C---:B------:R-:W-:Y:S01]  /*0400*/  LOP3.LUT R36, R7.reuse, 0xb0, RZ, 0xfc, !PT ;  /* 0x000000b007247812 */ /* 0x040fe200078efcff */
[----:B0-----:R-:W-:Y:S01]  /*0410*/  UPRMT UR4, UR5, 0x654, UR4 ;  /* 0x0000065405047896 */ /* 0x001fe20008000004 */
[----:B------:R-:W-:Y:S02]  /*0420*/  LOP3.LUT R30, R7, 0xf0, RZ, 0xfc, !PT ;  /* 0x000000f0071e7812 */ /* 0x000fe400078efcff */
[----:B------:R-:W-:-:S03]  /*0430*/  ISETP.GE.AND P6, PT, R5, 0xe89, PT ;  /* 0x00000e890500780c */ /* 0x000fc60003fc6270 */
[----:B------:R-:W-:Y:S02]  /*0440*/  LEA.HI R24, R7, UR4, RZ, 0x1e ;  /* 0x0000000407187c11 */ /* 0x000fe4000f8ff0ff */
[----:B------:R-:W-:Y:S02]  /*0450*/  LEA.HI R6, R6, UR4, RZ, 0x1e ;  /* 0x0000000406067c11 */ /* 0x000fe4000f8ff0ff */
[----:B------:R-:W-:Y:S01]  /*0460*/  LEA.HI R26, R26, UR4, RZ, 0x1e ;  /* 0x000000041a1a7c11 */ /* 0x000fe2000f8ff0ff */
[----:B------:R-:W-:Y:S01]  /*0470*/  IMAD R29, R25, 0x4, R24 ;  /* 0x00000004191d7824 */ /* 0x000fe200078e0218 */
[----:B------:R-:W-:Y:S01]  /*0480*/  LOP3.LUT R24, R7, 0x20, RZ, 0xfc, !PT ;  /* 0x0000002007187812 */ /* 0x000fe200078efcff */
[----:B------:R-:W-:Y:S01]  /*0490*/  IMAD R6, R25, 0x4, R6 ;  /* 0x0000000419067824 */ /* 0x000fe200078e0206 */
[----:B------:R-:W-:Y:S01]  /*04a0*/  LEA.HI R28, R27, UR4, RZ, 0x1e ;  /* 0x000000041b1c7c11 */ /* 0x000fe2000f8ff0ff */
[----:B------:R-:W-:Y:S01]  /*04b0*/  IMAD R26, R25, 0x4, R26 ;  /* 0x00000004191a7824 */ /* 0x000fe200078e021a */
[----:B------:R-:W-:-:S02]  /*04c0*/  LEA.HI R24, R24, UR4, RZ, 0x1e ;  /* 0x0000000418187c11 */ /* 0x000fc4000f8ff0ff */
[----:B------:R-:W-:Y:S01]  /*04d0*/  LOP3.LUT R27, R7, 0x80, RZ, 0xfc, !PT ;  /* 0x00000080071b7812 */ /* 0x000fe200078efcff */
[C---:B------:R-:W-:Y:S01]  /*04e0*/  IMAD R28, R25.reuse, 0x4, R28 ;  /* 0x00000004191c7824 */ /* 0x040fe200078e021c */
[----:B------:R-:W-:Y:S01]  /*04f0*/  LEA.HI R32, R32, UR4, RZ, 0x1e ;  /* 0x0000000420207c11 */ /* 0x000fe2000f8ff0ff */
[----:B------:R-:W-:Y:S01]  /*0500*/  IMAD R24, R25, 0x4, R24 ;  /* 0x0000000419187824 */ /* 0x000fe200078e0218 */
[----:B------:R-:W-:Y:S02]  /*0510*/  LEA.HI R34, R34, UR4, RZ, 0x1e ;  /* 0x0000000422227c11 */ /* 0x000fe4000f8ff0ff */
[----:B------:R-:W-:Y:S02]  /*0520*/  LEA.HI R36, R36, UR4, RZ, 0x1e ;  /* 0x0000000424247c11 */ /* 0x000fe4000f8ff0ff */
[----:B------:R-:W-:Y:S02]  /*0530*/  LEA.HI R30, R30, UR4, RZ, 0x1e ;  /* 0x000000041e1e7c11 */ /* 0x000fe4000f8ff0ff */
[----:B--2---:R-:W-:-:S02]  /*0540*/  FSETP.GEU.AND P1, PT, R8, RZ, PT ;  /* 0x000000ff0800720b */ /* 0x004fc40003f2e000 */
[----:B------:R-:W-:Y:S02]  /*0550*/  FSETP.GEU.AND P2, PT, R10, RZ, PT ;  /* 0x000000ff0a00720b */ /* 0x000fe40003f4e000 */
[----:B------:R-:W-:Y:S02]  /*0560*/  FSEL R8, R8, RZ, P1 ;  /* 0x000000ff08087208 */ /* 0x000fe40000800000 */
[----:B------:R-:W-:Y:S02]  /*0570*/  FSETP.GEU.AND P1, PT, R9, RZ, PT ;  /* 0x000000ff0900720b */ /* 0x000fe40003f2e000 */
[----:B------:R-:W-:Y:S01]  /*0580*/  FSETP.GEU.AND P3, PT, R11, RZ, PT ;  /* 0x000000ff0b00720b */ /* 0x000fe20003f6e000 */
[----:B------:R-:W-:Y:S01]  /*0590*/  STS [R29], R8 ;  /* 0x000000081d007388 */ /* 0x000fe20000000800 */
[----:B------:R-:W-:Y:S02]  /*05a0*/  FSEL R33, R9, RZ, P1 ;  /* 0x000000ff09217208 */ /* 0x000fe40000800000 */
[----:B------:R-:W-:-:S02]  /*05b0*/  LOP3.LUT R9, R7, 0x30, RZ, 0xfc, !PT ;  /* 0x0000003007097812 */ /* 0x000fc400078efcff */
[----:B------:R-:W-:Y:S01]  /*05c0*/  FSEL R31, R10, RZ, P2 ;  /* 0x000000ff0a1f7208 */ /* 0x000fe20001000000 */
[----:B------:R0:W-:Y:S01]  /*05d0*/  STS [R6+0x40], R33 ;  /* 0x0000402106007388 */ /* 0x0001e20000000800 */
[----:B------:R-:W-:Y:S02]  /*05e0*/  LEA.HI R10, R9, UR4, RZ, 0x1e ;  /* 0x00000004090a7c11 */ /* 0x000fe4000f8ff0ff */
[----:B------:R-:W-:Y:S01]  /*05f0*/  FSEL R11, R11, RZ, P3 ;  /* 0x000000ff0b0b7208 */ /* 0x000fe20001800000 */
[----:B------:R1:W-:Y:S01]  /*0600*/  STS [R24+0x80], R31 ;  /* 0x0000801f18007388 */ /* 0x0003e20000000800 */
[----:B---3--:R-:W-:Y:S01]  /*0610*/  FSETP.GEU.AND P3, PT, R20, RZ, PT ;  /* 0x000000ff1400720b */ /* 0x008fe20003f6e000 */
[----:B------:R-:W-:Y:S01]  /*0620*/  IMAD R10, R25, 0x4, R10 ;  /* 0x00000004190a7824 */ /* 0x000fe200078e020a */
[----:B------:R-:W-:Y:S02]  /*0630*/  FSETP.GEU.AND P4, PT, R21, RZ, PT ;  /* 0x000000ff1500720b */ /* 0x000fe40003f8e000 */
[----:B------:R-:W-:-:S02]  /*0640*/  FSETP.GTU.AND P1, PT, R33, RZ, PT ;  /* 0x000000ff2100720b */ /* 0x000fc40003f2c000 */
[----:B0-----:R-:W-:Y:S01]  /*0650*/  FSEL R33, R20, RZ, P3 ;  /* 0x000000ff14217208 */ /* 0x001fe20001800000 */
[----:B------:R0:W-:Y:S01]  /*0660*/  STS [R10+0xc0], R11 ;  /* 0x0000c00b0a007388 */ /* 0x0001e20000000800 */
[----:B------:R-:W-:Y:S02]  /*0670*/  FSEL R21, R21, RZ, P4 ;  /* 0x000000ff15157208 */ /* 0x000fe40002000000 */
[C---:B-1----:R-:W-:Y:S01]  /*0680*/  LOP3.LUT R24, R7.reuse, 0x60, RZ, 0xfc, !PT ;  /* 0x0000006007187812 */ /* 0x042fe200078efcff */
[----:B------:R1:W-:Y:S01]  /*0690*/  STS [R26+0x100], R33 ;  /* 0x000100211a007388 */ /* 0x0003e20000000800 */
[C---:B------:R-:W-:Y:S02]  /*06a0*/  LOP3.LUT R9, R7.reuse, 0x70, RZ, 0xfc, !PT ;  /* 0x0000007007097812 */ /* 0x040fe400078efcff */
[C---:B------:R-:W-:Y:S01]  /*06b0*/  LOP3.LUT R29, R7.reuse, 0xc0, RZ, 0xfc, !PT ;  /* 0x000000c0071d7812 */ /* 0x040fe200078efcff */
[----:B------:R2:W-:Y:S01]  /*06c0*/  STS [R28+0x140], R21 ;  /* 0x000140151c007388 */ /* 0x0005e20000000800 */
[----:B------:R-:W-:-:S02]  /*06d0*/  LOP3.LUT R20, R7, 0xe0, RZ, 0xfc, !PT ;  /* 0x000000e007147812 */ /* 0x000fc400078efcff */
[----:B0-----:R-:W-:Y:S02]  /*06e0*/  LOP3.LUT R10, R7, 0xd0, RZ, 0xfc, !PT ;  /* 0x000000d0070a7812 */ /* 0x001fe400078efcff */
[----:B------:R-:W-:Y:S02]  /*06f0*/  LEA.HI R24, R24, UR4, RZ, 0x1e ;  /* 0x0000000418187c11 */ /* 0x000fe4000f8ff0ff */
[----:B------:R-:W-:Y:S02]  /*0700*/  LEA.HI R10, R10, UR4, RZ, 0x1e ;  /* 0x000000040a0a7c11 */ /* 0x000fe4000f8ff0ff */
[----:B-1----:R-:W-:Y:S02]  /*0710*/  LEA.HI R26, R9, UR4, RZ, 0x1e ;  /* 0x00000004091a7c11 */ /* 0x002fe4000f8ff0ff */
[----:B--2---:R-:W-:Y:S01]  /*0720*/  LEA.HI R28, R27, UR4, RZ, 0x1e ;  /* 0x000000041b1c7c11 */ /* 0x004fe2000f8ff0ff */
[----:B------:R-:W-:Y:S01]  /*0730*/  IMAD R9, R25, 0x4, R10 ;  /* 0x0000000419097824 */ /* 0x000fe200078e020a */
[----:B------:R-:W-:Y:S01]  /*0740*/  LEA.HI R7, R29, UR4, RZ, 0x1e ;  /* 0x000000041d077c11 */ /* 0x000fe2000f8ff0ff */
[C---:B------:R-:W-:Y:S01]  /*0750*/  IMAD R29, R25.reuse, 0x4, R34 ;  /* 0x00000004191d7824 */ /* 0x040fe200078e0222 */
[----:B------:R-:W-:Y:S01]  /*0760*/  LEA.HI R20, R20, UR4, RZ, 0x1e ;  /* 0x0000000414147c11 */ /* 0x000fe2000f8ff0ff */
[----:B------:R-:W-:Y:S01]  /*0770*/  IMAD R27, R25, 0x4, R36 ;  /* 0x00000004191b7824 */ /* 0x000fe200078e0224 */
[----:B------:R-:W-:Y:S01]  /*0780*/  FSETP.GTU.AND P2, PT, R31, RZ, PT ;  /* 0x000000ff1f00720b */ /* 0x000fe20003f4c000 */
[----:B------:R-:W-:Y:S01]  /*0790*/  IMAD R31, R25, 0x4, R28 ;  /* 0x00000004191f7824 */ /* 0x000fe200078e021c */
[----:B------:R-:W-:Y:S01]  /*07a0*/  FSETP.GTU.AND P0, PT, R33, RZ, PT ;  /* 0x000000ff2100720b */ /* 0x000fe20003f0c000 */
[----:B------:R-:W-:Y:S01]  /*07b0*/  IMAD R33, R25, 0x4, R24 ;  /* 0x0000000419217824 */ /* 0x000fe200078e0218 */
[----:B------:R-:W-:Y:S01]  /*07c0*/  FSETP.GTU.AND P3, PT, R11, RZ, PT ;  /* 0x000000ff0b00720b */ /* 0x000fe20003f6c000 */
[C---:B------:R-:W-:Y:S01]  /*07d0*/  IMAD R24, R25.reuse, 0x4, R26 ;  /* 0x0000000419187824 */ /* 0x040fe200078e021a */
[C---:B------:R-:W-:Y:S01]  /*07e0*/  FSETP.GEU.AND P4, PT, R22.reuse, RZ, PT ;  /* 0x000000ff1600720b */ /* 0x040fe20003f8e000 */
[C---:B------:R-:W-:Y:S01]  /*07f0*/  IMAD R28, R25.reuse, 0x4, R32 ;  /* 0x00000004191c7824 */ /* 0x040fe200078e0220 */
[----:B------:R-:W-:Y:S01]  /*0800*/  P2R R6, PR, RZ, 0x1 ;  /* 0x00000001ff067803 */ /* 0x000fe20000000000 */
[C---:B------:R-:W-:Y:S01]  /*0810*/  IMAD R7, R25.reuse, 0x4, R7 ;  /* 0x0000000419077824 */ /* 0x040fe200078e0207 */
[----:B------:R-:W-:Y:S01]  /*0820*/  FSEL R26, R22, RZ, P4 ;  /* 0x000000ff161a7208 */ /* 0x000fe20002000000 */
[C---:B------:R-:W-:Y:S01]  /*0830*/  IMAD R11, R25.reuse, 0x4, R20 ;  /* 0x00000004190b7824 */ /* 0x040fe200078e0214 */
[----:B------:R-:W-:Y:S01]  /*0840*/  SEL R20, RZ, 0x1, P3 ;  /* 0x00000001ff147807 */ /* 0x000fe20001800000 */
[----:B------:R-:W-:Y:S01]  /*0850*/  IMAD R10, R25, 0x4, R30 ;  /* 0x00000004190a7824 */ /* 0x000fe200078e021e */
[----:B------:R-:W-:Y:S01]  /*0860*/  SEL R25, RZ, 0x1, P2 ;  /* 0x00000001ff197807 */ /* 0x000fe20001000000 */
[----:B------:R0:W-:Y:S01]  /*0870*/  STS [R33+0x180], R26 ;  /* 0x0001801a21007388 */ /* 0x0001e20000000800 */
[----:B------:R-:W-:-:S02]  /*0880*/  FSETP.GEU.AND P2, PT, R23, RZ, PT ;  /* 0x000000ff1700720b */ /* 0x000fc40003f4e000 */
[C---:B-----5:R-:W-:Y:S02]  /*0890*/  FSETP.GEU.AND P3, PT, R12.reuse, RZ, PT ;  /* 0x000000ff0c00720b */ /* 0x060fe40003f6e000 */
[----:B------:R-:W-:Y:S02]  /*08a0*/  FSEL R35, R23, RZ, P2 ;  /* 0x000000ff17237208 */ /* 0x000fe40001000000 */
[C---:B------:R-:W-:Y:S02]  /*08b0*/  FSETP.GEU.AND P2, PT, R13.reuse, RZ, PT ;  /* 0x000000ff0d00720b */ /* 0x040fe40003f4e000 */
[----:B------:R-:W-:Y:S01]  /*08c0*/  FSEL R12, R12, RZ, P3 ;  /* 0x000000ff0c0c7208 */ /* 0x000fe20001800000 */
[----:B------:R-:W-:Y:S01]  /*08d0*/  STS [R24+0x1c0], R35 ;  /* 0x0001c02318007388 */ /* 0x000fe20000000800 */
[----:B------:R-:W-:Y:S02]  /*08e0*/  FSETP.GEU.AND P3, PT, R14, RZ, PT ;  /* 0x000000ff0e00720b */ /* 0x000fe40003f6e000 */
[----:B------:R-:W-:Y:S01]  /*08f0*/  FSEL R13, R13, RZ, P2 ;  /* 0x000000ff0d0d7208 */ /* 0x000fe20001000000 */
[----:B------:R-:W-:Y:S01]  /*0900*/  STS [R31+0x200], R12 ;  /* 0x0002000c1f007388 */ /* 0x000fe20000000800 */
[----:B------:R-:W-:-:S02]  /*0910*/  FSETP.GEU.AND P2, PT, R15, RZ, PT ;  /* 0x000000ff0f00720b */ /* 0x000fc40003f4e000 */
[----:B------:R-:W-:Y:S01]  /*0920*/  FSEL R14, R14, RZ, P3 ;  /* 0x000000ff0e0e7208 */ /* 0x000fe20001800000 */
[----:B------:R1:W-:Y:S01]  /*0930*/  STS [R28+0x240], R13 ;  /* 0x0002400d1c007388 */ /* 0x0003e20000000800 */
[C---:B------:R-:W-:Y:S02]  /*0940*/  FSETP.GEU.AND P3, PT, R16.reuse, RZ, PT ;  /* 0x000000ff1000720b */ /* 0x040fe40003f6e000 */
[----:B------:R-:W-:Y:S01]  /*0950*/  FSEL R15, R15, RZ, P2 ;  /* 0x000000ff0f0f7208 */ /* 0x000fe20001000000 */
[----:B------:R2:W-:Y:S01]  /*0960*/  STS [R29+0x280], R14 ;  /* 0x0002800e1d007388 */ /* 0x0005e20000000800 */
[----:B------:R-:W-:Y:S02]  /*0970*/  FSETP.GEU.AND P2, PT, R17, RZ, PT ;  /* 0x000000ff1100720b */ /* 0x000fe40003f4e000 */
[----:B------:R-:W-:Y:S01]  /*0980*/  FSEL R16, R16, RZ, P3 ;  /* 0x000000ff10107208 */ /* 0x000fe20001800000 */
[----:B------:R3:W-:Y:S01]  /*0990*/  STS [R27+0x2c0], R15 ;  /* 0x0002c00f1b007388 */ /* 0x0007e20000000800 */
[----:B------:R-:W-:-:S02]  /*09a0*/  FSETP.GTU.AND P0, PT, R21, RZ, PT ;  /* 0x000000ff1500720b */ /* 0x000fc40003f0c000 */
[C---:B------:R-:W-:Y:S01]  /*09b0*/  FSETP.GEU.AND P3, PT, R18.reuse, RZ, PT ;  /* 0x000000ff1200720b */ /* 0x040fe20003f6e000 */
[----:B------:R4:W-:Y:S01]  /*09c0*/  STS [R7+0x300], R16 ;  /* 0x0003001007007388 */ /* 0x0009e20000000800 */
[----:B------:R-:W-:Y:S02]  /*09d0*/  FSEL R22, R17, RZ, P2 ;  /* 0x000000ff11167208 */ /* 0x000fe40001000000 */
[----:B------:R-:W-:Y:S02]  /*09e0*/  FSETP.GEU.AND P2, PT, R19, RZ, PT ;  /* 0x000000ff1300720b */ /* 0x000fe40003f4e000 */
[----:B------:R-:W-:Y:S01]  /*09f0*/  P2R R21, PR, RZ, 0x1 ;  /* 0x00000001ff157803 */ /* 0x000fe20000000000 */
[----:B------:R5:W-:Y:S01]  /*0a00*/  STS [R9+0x340], R22 ;  /* 0x0003401609007388 */ /* 0x000be20000000800 */
[----:B------:R-:W-:Y:S02]  /*0a10*/  FSEL R18, R18, RZ, P3 ;  /* 0x000000ff12127208 */ /* 0x000fe40001800000 */
[----:B------:R-:W-:-:S02]  /*0a20*/  FSETP.GTU.AND P0, PT, R26, RZ, PT ;  /* 0x000000ff1a00720b */ /* 0x000fc40003f0c000 */
[----:B------:R-:W-:Y:S01]  /*0a30*/  FSETP.GTU.AND P3, PT, R13, RZ, PT ;  /* 0x000000ff0d00720b */ /* 0x000fe20003f6c000 */
[----:B------:R-:W-:Y:S01]  /*0a40*/  STS [R11+0x380], R18 ;  /* 0x000380120b007388 */ /* 0x000fe20000000800 */
[----:B------:R-:W-:Y:S02]  /*0a50*/  FSETP.GTU.AND P4, PT, R14, RZ, PT ;  /* 0x000000ff0e00720b */ /* 0x000fe40003f8c000 */
[----:B------:R-:W-:Y:S02]  /*0a60*/  FSETP.GTU.AND P5, PT, R15, RZ, PT ;  /* 0x000000ff0f00720b */ /* 0x000fe40003fac000 */
[C---:B------:R-:W-:Y:S02]  /*0a70*/  LOP3.LUT R23, R4.reuse, 0x10, RZ, 0xfc, !PT ;  /* 0x0000001004177812 */ /* 0x040fe400078efcff */
[C---:B------:R-:W-:Y:S02]  /*0a80*/  LOP3.LUT R17, R4.reuse, 0x20, RZ, 0xfc, !PT ;  /* 0x0000002004117812 */ /* 0x040fe400078efcff */
[C---:B------:R-:W-:Y:S01]  /*0a90*/  LOP3.LUT R36, R4.reuse, 0x30, RZ, 0xfc, !PT ;  /* 0x0000003004247812 */ /* 0x040fe200078efcff */
[--C-:B------:R-:W-:Y:S01]  /*0aa0*/  IMAD R23, R23, 0xe89, R5.reuse ;  /* 0x00000e8917177824 */ /* 0x100fe200078e0205 */
[C---:B------:R-:W-:Y:S01]  /*0ab0*/  LOP3.LUT R34, R4.reuse, 0x40, RZ, 0xfc, !PT ;  /* 0x0000004004227812 */ /* 0x040fe200078efcff */
[--C-:B------:R-:W-:Y:S01]  /*0ac0*/  IMAD R17, R17, 0xe89, R5.reuse ;  /* 0x00000e8911117824 */ /* 0x100fe200078e0205 */
[----:B0-----:R-:W-:Y:S01]  /*0ad0*/  LOP3.LUT R26, R4, 0x50, RZ, 0xfc, !PT ;  /* 0x00000050041a7812 */ /* 0x001fe200078efcff */
[--C-:B------:R-:W-:Y:S01]  /*0ae0*/  IMAD R36, R36, 0xe89, R5.reuse ;  /* 0x00000e8924247824 */ /* 0x100fe200078e0205 */
[----:B------:R-:W-:Y:S01]  /*0af0*/  LOP3.LUT R32, R4, 0x60, RZ, 0xfc, !PT ;  /* 0x0000006004207812 */ /* 0x000fe200078efcff */
[--C-:B------:R-:W-:Y:S01]  /*0b00*/  IMAD R34, R34, 0xe89, R5.reuse ;  /* 0x00000e8922227824 */ /* 0x100fe200078e0205 */
[----:B------:R-:W-:Y:S01]  /*0b10*/  LOP3.LUT R30, R4, 0x70, RZ, 0xfc, !PT ;  /* 0x00000070041e7812 */ /* 0x000fe200078efcff */
[--C-:B------:R-:W-:Y:S01]  /*0b20*/  IMAD R26, R26, 0xe89, R5.reuse ;  /* 0x00000e891a1a7824 */ /* 0x100fe200078e0205 */
[----:B-1----:R-:W-:Y:S01]  /*0b30*/  LOP3.LUT R28, R4, 0x80, RZ, 0xfc, !PT ;  /* 0x00000080041c7812 */ /* 0x002fe200078efcff */
[--C-:B------:R-:W-:Y:S01]  /*0b40*/  IMAD R32, R32, 0xe89, R5.reuse ;  /* 0x00000e8920207824 */ /* 0x100fe200078e0205 */
[----:B------:R-:W-:Y:S01]  /*0b50*/  LOP3.LUT R24, R4, 0x90, RZ, 0xfc, !PT ;  /* 0x0000009004187812 */ /* 0x000fe200078efcff */
[----:B------:R-:W-:Y:S01]  /*0b60*/  IMAD R33, R30, 0xe89, R5 ;  /* 0x00000e891e217824 */ /* 0x000fe200078e0205 */
[----:B------:R-:W-:-:S02]  /*0b70*/  LOP3.LUT R13, R4, 0xa0, RZ, 0xfc, !PT ;  /* 0x000000a0040d7812 */ /* 0x000fc400078efcff */
[----:B--2---:R-:W-:Y:S01]  /*0b80*/  LOP3.LUT R14, R4, 0xb0, RZ, 0xfc, !PT ;  /* 0x000000b0040e7812 */ /* 0x004fe200078efcff */
[--C-:B------:R-:W-:Y:S01]  /*0b90*/  IMAD R37, R24, 0xe89, R5.reuse ;  /* 0x00000e8918257824 */ /* 0x100fe200078e0205 */
[C---:B------:R-:W-:Y:S01]  /*0ba0*/  LOP3.LUT R29, R4.reuse, 0xc0, RZ, 0xfc, !PT ;  /* 0x000000c0041d7812 */ /* 0x040fe200078efcff */
[--C-:B------:R-:W-:Y:S01]  /*0bb0*/  IMAD R13, R13, 0xe89, R5.reuse ;  /* 0x00000e890d0d7824 */ /* 0x100fe200078e0205 */
[----:B---3--:R-:W-:Y:S01]  /*0bc0*/  LOP3.LUT R15, R4, 0xd0, RZ, 0xfc, !PT ;  /* 0x000000d0040f7812 */ /* 0x008fe200078efcff */
[--C-:B------:R-:W-:Y:S01]  /*0bd0*/  IMAD R14, R14, 0xe89, R5.reuse ;  /* 0x00000e890e0e7824 */ /* 0x100fe200078e0205 */
[C---:B------:R-:W-:Y:S01]  /*0be0*/  LOP3.LUT R27, R4.reuse, 0xe0, RZ, 0xfc, !PT ;  /* 0x000000e0041b7812 */ /* 0x040fe200078efcff */
[--C-:B------:R-:W-:Y:S01]  /*0bf0*/  IMAD R29, R29, 0xe89, R5.reuse ;  /* 0x00000e891d1d7824 */ /* 0x100fe200078e0205 */
[C---:B------:R-:W-:Y:S01]  /*0c00*/  LOP3.LUT R31, R4.reuse, 0xf0, RZ, 0xfc, !PT ;  /* 0x000000f0041f7812 */ /* 0x040fe200078efcff */
[--C-:B------:R-:W-:Y:S01]  /*0c10*/  IMAD R4, R4, 0xe89, R5.reuse ;  /* 0x00000e8904047824 */ /* 0x100fe200078e0205 */
[----:B------:R-:W-:Y:S01]  /*0c20*/  FSEL R19, R19, RZ, P2 ;  /* 0x000000ff13137208 */ /* 0x000fe20001000000 */
[--C-:B------:R-:W-:Y:S01]  /*0c30*/  IMAD R15, R15, 0xe89, R5.reuse ;  /* 0x00000e890f0f7824 */ /* 0x100fe200078e0205 */
[----:B------:R-:W-:Y:S01]  /*0c40*/  FSETP.GTU.AND P2, PT, R35, RZ, PT ;  /* 0x000000ff2300720b */ /* 0x000fe20003f4c000 */
[--C-:B------:R-:W-:Y:S01]  /*0c50*/  IMAD R35, R28, 0xe89, R5.reuse ;  /* 0x00000e891c237824 */ /* 0x100fe200078e0205 */
[----:B------:R-:W-:Y:S01]  /*0c60*/  PRMT R20, R25, 0x3340, R20 ;  /* 0x0000334019147816 */ /* 0x000fe20000000014 */
[--C-:B------:R-:W-:Y:S01]  /*0c70*/  IMAD R27, R27, 0xe89, R5.reuse ;  /* 0x00000e891b1b7824 */ /* 0x100fe200078e0205 */
[----:B------:R0:W-:Y:S01]  /*0c80*/  STS [R10+0x3c0], R19 ;  /* 0x0003c0130a007388 */ /* 0x0001e20000000800 */
[----:B------:R-:W-:Y:S01]  /*0c90*/  IMAD R31, R31, 0xe89, R5 ;  /* 0x00000e891f1f7824 */ /* 0x000fe200078e0205 */
[----:B------:R-:W-:Y:S01]  /*0ca0*/  SEL R5, RZ, 0x1, P1 ;  /* 0x00000001ff057807 */ /* 0x000fe20000800000 */
[----:B------:R-:W-:Y:S01]  /*0cb0*/  BAR.SYNC.DEFER_BLOCKING 0x0 ;  /* 0x0000000000007b1d */ /* 0x000fe20000010000 */
[----:B------:R-:W-:-:S02]  /*0cc0*/  FSETP.GTU.AND P1, PT, R8, RZ, PT ;  /* 0x000000ff0800720b */ /* 0x000fc40003f2c000 */
[----:B------:R-:W-:Y:S02]  /*0cd0*/  SHF.R.U32.HI R8, RZ, 0x2, R0 ;  /* 0x00000002ff087819 */ /* 0x000fe40000011600 */
[----:B------:R-:W-:Y:S02]  /*0ce0*/  LOP3.LUT R0, R0, 0xff, RZ, 0xc0, !PT ;  /* 0x000000ff00007812 */ /* 0x000fe400078ec0ff */
[----:B------:R-:W-:Y:S02]  /*0cf0*/  LOP3.LUT R8, R8, 0x3c, RZ, 0xc0, !PT ;  /* 0x0000003c08087812 */ /* 0x000fe400078ec0ff */
[----:B----4-:R-:W-:Y:S02]  /*0d00*/  LOP3.LUT R7, R0, 0x100, RZ, 0xfc, !PT ;  /* 0x0000010000077812 */ /* 0x010fe400078efcff */
[----:B------:R-:W-:Y:S01]  /*0d10*/  SEL R28, RZ, 0x1, P2 ;  /* 0x00000001ff1c7807 */ /* 0x000fe20001000000 */
[----:B------:R-:W-:Y:S01]  /*0d20*/  VIADD R8, R8, UR4 ;  /* 0x0000000408087c36 */ /* 0x000fe20008000000 */
[----:B------:R-:W-:-:S02]  /*0d30*/  FSETP.GTU.AND P2, PT, R18, RZ, PT ;  /* 0x000000ff1200720b */ /* 0x000fc40003f4c000 */
[----:B------:R-:W-:Y:S01]  /*0d40*/  SHF.R.U32.HI R7, RZ, 0x2, R7 ;  /* 0x00000002ff077819 */ /* 0x000fe20000011607 */
[----:B------:R-:W-:Y:S01]  /*0d50*/  IMAD R30, R0, 0x4, R8 ;  /* 0x00000004001e7824 */ /* 0x000fe200078e0208 */
[----:B------:R-:W-:Y:S01]  /*0d60*/  SEL R24, RZ, 0x1, P1 ;  /* 0x00000001ff187807 */ /* 0x000fe20000800000 */
[----:B-----5:R-:W0:Y:S01]  /*0d70*/  LDC.64 R8, c[0x0][0x218] ;  /* 0x00008600ff087b82 */ /* 0x020e220000000a00 */
[----:B------:R-:W-:Y:S02]  /*0d80*/  LOP3.LUT R7, R7, 0x7c, RZ, 0xc0, !PT ;  /* 0x0000007c07077812 */ /* 0x000fe400078ec0ff */
[----:B------:R-:W-:Y:S01]  /*0d90*/  FSETP.GTU.AND P1, PT, R22, RZ, PT ;  /* 0x000000ff1600720b */ /* 0x000fe20003f2c000 */
[----:B------:R-:W1:Y:S02]  /*0da0*/  LDS R30, [R30] ;  /* 0x000000001e1e7984 */ /* 0x000e640000000800 */
[----:B------:R-:W-:Y:S02]  /*0db0*/  VIADD R7, R7, UR4 ;  /* 0x0000000407077c36 */ /* 0x000fe40008000000 */
[----:B0-----:R-:W-:Y:S01]  /*0dc0*/  IMAD.WIDE R10, R4, 0x4, R8 ;  /* 0x00000004040a7825 */ /* 0x001fe200078e0208 */
[----:B------:R-:W-:-:S02]  /*0dd0*/  SEL R4, RZ, 0x1, P0 ;  /* 0x00000001ff047807 */ /* 0x000fc40000000000 */
[----:B------:R-:W-:Y:S01]  /*0de0*/  ISETP.NE.AND P0, PT, R21, RZ, PT ;  /* 0x000000ff1500720c */ /* 0x000fe20003f05270 */
[----:B------:R-:W-:Y:S01]  /*0df0*/  IMAD R21, R0, 0x4, R7 ;  /* 0x0000000400157824 */ /* 0x000fe200078e0207 */
[----:B------:R-:W-:Y:S01]  /*0e00*/  PRMT R28, R4, 0x3340, R28 ;  /* 0x00003340041c7816 */ /* 0x000fe2000000001c */
[----:B------:R-:W-:Y:S01]  /*0e10*/  IMAD.WIDE R22, R23, 0x4, R8 ;  /* 0x0000000417167825 */ /* 0x000fe200078e0208 */
[----:B------:R-:W-:Y:S02]  /*0e20*/  SEL R18, RZ, 0x1, P0 ;  /* 0x00000001ff127807 */ /* 0x000fe40000000000 */
[----:B------:R-:W-:Y:S01]  /*0e30*/  ISETP.NE.AND P0, PT, R6, RZ, PT ;  /* 0x000000ff0600720c */ /* 0x000fe20003f05270 */
[----:B------:R-:W0:Y:S01]  /*0e40*/  LDS R21, [R21+0x400] ;  /* 0x0004000015157984 */ /* 0x000e220000000800 */
[C---:B------:R-:W-:Y:S02]  /*0e50*/  LOP3.LUT R6, R0.reuse, 0x200, RZ, 0xfc, !PT ;  /* 0x0000020000067812 */ /* 0x040fe400078efcff */
[----:B------:R-:W-:-:S02]  /*0e60*/  LOP3.LUT R4, R0, 0xa00, RZ, 0xfc, !PT ;  /* 0x00000a0000047812 */ /* 0x000fc400078efcff */
[----:B------:R-:W-:Y:S02]  /*0e70*/  SHF.R.U32.HI R6, RZ, 0x2, R6 ;  /* 0x00000002ff067819 */ /* 0x000fe40000011606 */
[----:B------:R-:W-:Y:S02]  /*0e80*/  SHF.R.U32.HI R4, RZ, 0x2, R4 ;  /* 0x00000002ff047819 */ /* 0x000fe40000011604 */
[----:B------:R-:W-:Y:S02]  /*0e90*/  LOP3.LUT R6, R6, 0xbc, RZ, 0xc0, !PT ;  /* 0x000000bc06067812 */ /* 0x000fe400078ec0ff */
[----:B------:R-:W-:Y:S01]  /*0ea0*/  LOP3.LUT R4, R4, 0x2bc, RZ, 0xc0, !PT ;  /* 0x000002bc04047812 */ /* 0x000fe200078ec0ff */
[----:B-1----:R1:W-:Y:S02]  /*0eb0*/  @!P6 STG.E desc[UR6][R10.64], R30 ;  /* 0x0000001e0a00e986 */ /* 0x0023e4000c101906 */
[----:B------:R-:W-:-:S04]  /*0ec0*/  VIADD R7, R6, UR4 ;  /* 0x0000000406077c36 */ /* 0x000fc80008000000 */
[C---:B-1----:R-:W-:Y:S02]  /*0ed0*/  IMAD R30, R0.reuse, 0x4, R7 ;  /* 0x00000004001e7824 */ /* 0x042fe400078e0207 */
[--C-:B------:R-:W-:Y:S01]  /*0ee0*/  IMAD.WIDE R6, R17, 0x4, R8.reuse ;  /* 0x0000000411067825 */ /* 0x100fe200078e0208 */
[----:B------:R-:W-:Y:S02]  /*0ef0*/  SEL R17, RZ, 0x1, P0 ;  /* 0x00000001ff117807 */ /* 0x000fe40000000000 */
[----:B------:R-:W-:Y:S01]  /*0f00*/  ISETP.NE.AND P0, PT, R3, RZ, PT ;  /* 0x000000ff0300720c */ /* 0x000fe20003f05270 */
[----:B------:R-:W1:Y:S01]  /*0f10*/  LDS R30, [R30+0x800] ;  /* 0x000800001e1e7984 */ /* 0x000e620000000800 */
[----:B------:R-:W-:Y:S01]  /*0f20*/  LOP3.LUT R3, R0, 0x300, RZ, 0xfc, !PT ;  /* 0x0000030000037812 */ /* 0x000fe200078efcff */
[----:B------:R-:W-:Y:S01]  /*0f30*/  IMAD.WIDE R10, R36, 0x4, R8 ;  /* 0x00000004240a7825 */ /* 0x000fe200078e0208 */
[----:B------:R-:W-:Y:S02]  /*0f40*/  PRMT R17, R17, 0x3340, R18 ;  /* 0x0000334011117816 */ /* 0x000fe40000000012 */
[----:B------:R-:W-:-:S02]  /*0f50*/  SHF.R.U32.HI R3, RZ, 0x2, R3 ;  /* 0x00000002ff037819 */ /* 0x000fc40000011603 */
[----:B------:R-:W-:Y:S02]  /*0f60*/  SEL R18, RZ, 0x1, P3 ;  /* 0x00000001ff127807 */ /* 0x000fe40001800000 */
[----:B------:R-:W-:Y:S01]  /*0f70*/  LOP3.LUT R3, R3, 0xfc, RZ, 0xc0, !PT ;  /* 0x000000fc03037812 */ /* 0x000fe200078ec0ff */
[----:B0-----:R0:W-:Y:S04]  /*0f80*/  @!P6 STG.E desc[UR6][R22.64], R21 ;  /* 0x000000151600e986 */ /* 0x0011e8000c101906 */
[----:B------:R-:W-:-:S04]  /*0f90*/  VIADD R3, R3, UR4 ;  /* 0x0000000403037c36 */ /* 0x000fc80008000000 */
[----:B0-----:R-:W-:Y:S01]  /*0fa0*/  IMAD R21, R0, 0x4, R3 ;  /* 0x0000000400157824 */ /* 0x001fe200078e0203 */
[----:B------:R-:W-:Y:S02]  /*0fb0*/  SEL R3, RZ, 0x1, P5 ;  /* 0x00000001ff037807 */ /* 0x000fe40002800000 */
[----:B------:R-:W-:Y:S01]  /*0fc0*/  FSETP.GTU.AND P5, PT, R12, RZ, PT ;  /* 0x000000ff0c00720b */ /* 0x000fe20003fac000 */
[----:B------:R-:W-:Y:S01]  /*0fd0*/  IMAD.WIDE R12, R13, 0x4, R8 ;  /* 0x000000040d0c7825 */ /* 0x000fe200078e0208 */
[----:B------:R0:W2:Y:S02]  /*0fe0*/  LDS R23, [R21+0xc00] ;  /* 0x000c000015177984 */ /* 0x0000a40000000800 */
[----:B0-----:R-:W-:-:S04]  /*0ff0*/  LOP3.LUT R21, R0, 0x500, RZ, 0xfc, !PT ;  /* 0x0000050000157812 */ /* 0x001fc800078efcff */
[----:B------:R-:W-:Y:S01]  /*1000*/  SHF.R.U32.HI R21, RZ, 0x2, R21 ;  /* 0x00000002ff157819 */ /* 0x000fe20000011615 */
[----:B-1----:R0:W-:Y:S03]  /*1010*/  @!P6 STG.E desc[UR6][R6.64], R30 ;  /* 0x0000001e0600e986 */ /* 0x0021e6000c101906 */
[----:B------:R-:W-:-:S05]  /*1020*/  LOP3.LUT R21, R21, 0x17c, RZ, 0xc0, !PT ;  /* 0x0000017c15157812 */ /* 0x000fca00078ec0ff */
[----:B------:R-:W-:Y:S01]  /*1030*/  VIADD R21, R21, UR4 ;  /* 0x0000000415157c36 */ /* 0x000fe20008000000 */
[----:B0-----:R-:W-:-:S03]  /*1040*/  LOP3.LUT R6, R0, 0x400, RZ, 0xfc, !PT ;  /* 0x0000040000067812 */ /* 0x001fc600078efcff */
[----:B------:R-:W-:Y:S01]  /*1050*/  IMAD R21, R0, 0x4, R21 ;  /* 0x0000000400157824 */ /* 0x000fe200078e0215 */
[----:B------:R-:W-:-:S04]  /*1060*/  SHF.R.U32.HI R6, RZ, 0x2, R6 ;  /* 0x00000002ff067819 */ /* 0x000fc80000011606 */
[----:B------:R-:W-:-:S05]  /*1070*/  LOP3.LUT R6, R6, 0x13c, RZ, 0xc0, !PT ;  /* 0x0000013c06067812 */ /* 0x000fca00078ec0ff */
[----:B------:R-:W-:Y:S01]  /*1080*/  VIADD R7, R6, UR4 ;  /* 0x0000000406077c36 */ /* 0x000fe20008000000 */
[----:B--2---:R0:W-:Y:S03]  /*1090*/  @!P6 STG.E desc[UR6][R10.64], R23 ;  /* 0x000000170a00e986 */ /* 0x0041e6000c101906 */
[----:B------:R-:W-:Y:S02]  /*10a0*/  IMAD R22, R0, 0x4, R7 ;  /* 0x0000000400167824 */ /* 0x000fe400078e0207 */
[--C-:B------:R-:W-:Y:S01]  /*10b0*/  IMAD.WIDE R6, R34, 0x4, R8.reuse ;  /* 0x0000000422067825 */ /* 0x100fe200078e0208 */
[----:B------:R1:W-:Y:S04]  /*10c0*/  LDS R23, [R21+0x1400] ;  /* 0x0014000015177984 */ /* 0x0003e80000000800 */
[----:B------:R2:W3:Y:S01]  /*10d0*/  LDS R30, [R22+0x1000] ;  /* 0x00100000161e7984 */ /* 0x0004e20000000800 */
[----:B0-----:R-:W-:Y:S01]  /*10e0*/  IMAD.WIDE R10, R26, 0x4, R8 ;  /* 0x000000041a0a7825 */ /* 0x001fe200078e0208 */
[----:B-1----:R-:W-:-:S02]  /*10f0*/  LOP3.LUT R21, R0, 0x700, RZ, 0xfc, !PT ;  /* 0x0000070000157812 */ /* 0x002fc400078efcff */
[----:B--2---:R-:W-:Y:S02]  /*1100*/  LOP3.LUT R22, R0, 0x600, RZ, 0xfc, !PT ;  /* 0x0000060000167812 */ /* 0x004fe400078efcff */
[----:B------:R-:W-:Y:S02]  /*1110*/  SHF.R.U32.HI R21, RZ, 0x2, R21 ;  /* 0x00000002ff157819 */ /* 0x000fe40000011615 */
[----:B------:R-:W-:Y:S02]  /*1120*/  SHF.R.U32.HI R22, RZ, 0x2, R22 ;  /* 0x00000002ff167819 */ /* 0x000fe40000011616 */
[----:B------:R-:W-:Y:S02]  /*1130*/  LOP3.LUT R21, R21, 0x1fc, RZ, 0xc0, !PT ;  /* 0x000001fc15157812 */ /* 0x000fe400078ec0ff */
[----:B------:R-:W-:-:S03]  /*1140*/  LOP3.LUT R22, R22, 0x1bc, RZ, 0xc0, !PT ;  /* 0x000001bc16167812 */ /* 0x000fc600078ec0ff */
[----:B------:R-:W-:-:S04]  /*1150*/  VIADD R21, R21, UR4 ;  /* 0x0000000415157c36 */ /* 0x000fc80008000000 */
[----:B------:R-:W-:Y:S01]  /*1160*/  IMAD R21, R0, 0x4, R21 ;  /* 0x0000000400157824 */ /* 0x000fe200078e0215 */
[----:B---3--:R0:W-:Y:S04]  /*1170*/  @!P6 STG.E desc[UR6][R6.64], R30 ;  /* 0x0000001e0600e986 */ /* 0x0081e8000c101906 */
[----:B------:R1:W-:Y:S04]  /*1180*/  @!P6 STG.E desc[UR6][R10.64], R23 ;  /* 0x000000170a00e986 */ /* 0x0003e8000c101906 */
[----:B------:R2:W-:Y:S01]  /*1190*/  LDS R30, [R21+0x1c00] ;  /* 0x001c0000151e7984 */ /* 0x0005e20000000800 */
[----:B0-----:R-:W-:-:S04]  /*11a0*/  VIADD R7, R22, UR4 ;  /* 0x0000000416077c36 */ /* 0x001fc80008000000 */
[C---:B------:R-:W-:Y:S01]  /*11b0*/  IMAD R22, R0.reuse, 0x4, R7 ;  /* 0x0000000400167824 */ /* 0x040fe200078e0207 */
[----:B-1----:R-:W-:Y:S01]  /*11c0*/  LOP3.LUT R23, R0, 0x900, RZ, 0xfc, !PT ;  /* 0x0000090000177812 */ /* 0x002fe200078efcff */
[----:B------:R-:W-:Y:S01]  /*11d0*/  IMAD.WIDE R6, R32, 0x4, R8 ;  /* 0x0000000420067825 */ /* 0x000fe200078e0208 */
[----:B--2---:R-:W-:Y:S02]  /*11e0*/  PRMT R21, R24, 0x3340, R5 ;  /* 0x0000334018157816 */ /* 0x004fe40000000005 */
[----:B------:R0:W1:Y:S01]  /*11f0*/  LDS R26, [R22+0x1800] ;  /* 0x00180000161a7984 */ /* 0x0000620000000800 */
[----:B------:R-:W-:Y:S01]  /*1200*/  IMAD.WIDE R10, R33, 0x4, R8 ;  /* 0x00000004210a7825 */ /* 0x000fe200078e0208 */
[----:B------:R-:W-:Y:S02]  /*1210*/  SHF.R.U32.HI R23, RZ, 0x2, R23 ;  /* 0x00000002ff177819 */ /* 0x000fe40000011617 */
[----:B------:R-:W-:Y:S02]  /*1220*/  LOP3.LUT R5, R0, 0xb00, RZ, 0xfc, !PT ;  /* 0x00000b0000057812 */ /* 0x000fe400078efcff */
[----:B------:R-:W-:-:S02]  /*1230*/  LOP3.LUT R23, R23, 0x27c, RZ, 0xc0, !PT ;  /* 0x0000027c17177812 */ /* 0x000fc400078ec0ff */
[C---:B0-----:R-:W-:Y:S02]  /*1240*/  LOP3.LUT R22, R0.reuse, 0x800, RZ, 0xfc, !PT ;  /* 0x0000080000167812 */ /* 0x041fe400078efcff */
[----:B------:R-:W-:Y:S01]  /*1250*/  SHF.R.U32.HI R5, RZ, 0x2, R5 ;  /* 0x00000002ff057819 */ /* 0x000fe20000011605 */
[----:B------:R-:W-:Y:S01]  /*1260*/  VIADD R23, R23, UR4 ;  /* 0x0000000417177c36 */ /* 0x000fe20008000000 */
[----:B------:R-:W-:Y:S02]  /*1270*/  SHF.R.U32.HI R22, RZ, 0x2, R22 ;  /* 0x00000002ff167819 */ /* 0x000fe40000011616 */
[----:B------:R-:W-:Y:S01]  /*1280*/  PRMT R20, R21, 0x5410, R20 ;  /* 0x0000541015147816 */ /* 0x000fe20000000014 */
[----:B------:R-:W-:Y:S01]  /*1290*/  IMAD R23, R0, 0x4, R23 ;  /* 0x0000000400177824 */ /* 0x000fe200078e0217 */
[----:B------:R-:W-:Y:S02]  /*12a0*/  LOP3.LUT R22, R22, 0x23c, RZ, 0xc0, !PT ;  /* 0x0000023c16167812 */ /* 0x000fe400078ec0ff */
[----:B------:R-:W-:Y:S01]  /*12b0*/  PRMT R21, R17, 0x5410, R28 ;  /* 0x0000541011157816 */ /* 0x000fe2000000001c */
[----:B-1----:R0:W-:Y:S04]  /*12c0*/  @!P6 STG.E desc[UR6][R6.64], R26 ;  /* 0x0000001a0600e986 */ /* 0x0021e8000c101906 */
[----:B------:R1:W-:Y:S01]  /*12d0*/  @!P6 STG.E desc[UR6][R10.64], R30 ;  /* 0x0000001e0a00e986 */ /* 0x0003e2000c101906 */
[----:B0-----:R-:W-:-:S04]  /*12e0*/  VIADD R7, R22, UR4 ;  /* 0x0000000416077c36 */ /* 0x001fc80008000000 */
[C---:B------:R-:W-:Y:S01]  /*12f0*/  IMAD R22, R0.reuse, 0x4, R7 ;  /* 0x0000000400167824 */ /* 0x040fe200078e0207 */
[----:B-1----:R-:W-:Y:S01]  /*1300*/  SEL R10, RZ, 0x1, P4 ;  /* 0x00000001ff0a7807 */ /* 0x002fe20002000000 */
[----:B------:R-:W-:Y:S01]  /*1310*/  IMAD.WIDE R6, R35, 0x4, R8 ;  /* 0x0000000423067825 */ /* 0x000fe200078e0208 */
[----:B------:R-:W-:Y:S02]  /*1320*/  FSETP.GTU.AND P4, PT, R19, RZ, PT ;  /* 0x000000ff1300720b */ /* 0x000fe40003f8c000 */
[----:B------:R0:W1:Y:S01]  /*1330*/  LDS R33, [R22+0x2000] ;  /* 0x0020000016217984 */ /* 0x0000620000000800 */
[C---:B------:R-:W-:Y:S02]  /*1340*/  LOP3.LUT R19, R0.reuse, 0xd00, RZ, 0xfc, !PT ;  /* 0x00000d0000137812 */ /* 0x040fe400078efcff */
[----:B------:R-:W-:Y:S02]  /*1350*/  LOP3.LUT R11, R0, 0xc00, RZ, 0xfc, !PT ;  /* 0x00000c00000b7812 */ /* 0x000fe400078efcff */
[----:B------:R-:W-:-:S02]  /*1360*/  PRMT R3, R10, 0x3340, R3 ;  /* 0x000033400a037816 */ /* 0x000fc40000000003 */
[----:B------:R-:W-:Y:S02]  /*1370*/  SHF.R.U32.HI R11, RZ, 0x2, R11 ;  /* 0x00000002ff0b7819 */ /* 0x000fe4000001160b */
[----:B0-----:R-:W-:Y:S02]  /*1380*/  SHF.R.U32.HI R22, RZ, 0x2, R19 ;  /* 0x00000002ff167819 */ /* 0x001fe40000011613 */
[----:B------:R-:W-:Y:S02]  /*1390*/  LOP3.LUT R19, R0, 0xf00, RZ, 0xfc, !PT ;  /* 0x00000f0000137812 */ /* 0x000fe400078efcff */
[----:B------:R-:W-:Y:S02]  /*13a0*/  LOP3.LUT R22, R22, 0x37c, RZ, 0xc0, !PT ;  /* 0x0000037c16167812 */ /* 0x000fe400078ec0ff */
[----:B------:R-:W-:Y:S02]  /*13b0*/  SHF.R.U32.HI R25, RZ, 0x2, R19 ;  /* 0x00000002ff197819 */ /* 0x000fe40000011613 */
[----:B------:R-:W-:-:S02]  /*13c0*/  LOP3.LUT R19, R11, 0x33c, RZ, 0xc0, !PT ;  /* 0x0000033c0b137812 */ /* 0x000fc400078ec0ff */
[----:B------:R-:W-:-:S03]  /*13d0*/  LOP3.LUT R25, R25, 0x3fc, RZ, 0xc0, !PT ;  /* 0x000003fc19197812 */ /* 0x000fc600078ec0ff */
[----:B------:R-:W-:Y:S01]  /*13e0*/  VIADD R19, R19, UR4 ;  /* 0x0000000413137c36 */ /* 0x000fe20008000000 */
[----:B-1----:R0:W-:Y:S04]  /*13f0*/  @!P6 STG.E desc[UR6][R6.64], R33 ;  /* 0x000000210600e986 */ /* 0x0021e8000c101906 */
[----:B------:R1:W2:Y:S01]  /*1400*/  LDS R7, [R23+0x2400] ;  /* 0x0024000017077984 */ /* 0x0002a20000000800 */
[----:B0-----:R-:W-:Y:S01]  /*1410*/  LOP3.LUT R6, R0, 0xe00, RZ, 0xfc, !PT ;  /* 0x00000e0000067812 */ /* 0x001fe200078efcff */
[----:B-1----:R-:W-:-:S03]  /*1420*/  VIADD R23, R22, UR4 ;  /* 0x0000000416177c36 */ /* 0x002fc60008000000 */
[----:B------:R-:W-:Y:S01]  /*1430*/  SHF.R.U32.HI R24, RZ, 0x2, R6 ;  /* 0x00000002ff187819 */ /* 0x000fe20000011606 */
[----:B------:R-:W-:Y:S01]  /*1440*/  IMAD R23, R0, 0x4, R23 ;  /* 0x0000000400177824 */ /* 0x000fe200078e0217 */
[----:B------:R-:W-:Y:S01]  /*1450*/  LOP3.LUT R6, R5, 0x2fc, RZ, 0xc0, !PT ;  /* 0x000002fc05067812 */ /* 0x000fe200078ec0ff */
[----:B------:R-:W-:Y:S01]  /*1460*/  VIADD R5, R4, UR4 ;  /* 0x0000000404057c36 */ /* 0x000fe20008000000 */
[----:B------:R-:W-:Y:S01]  /*1470*/  LOP3.LUT R24, R24, 0x3bc, RZ, 0xc0, !PT ;  /* 0x000003bc18187812 */ /* 0x000fe200078ec0ff */
[----:B------:R-:W-:Y:S02]  /*1480*/  VIADD R4, R25, UR4 ;  /* 0x0000000419047c36 */ /* 0x000fe40008000000 */
[----:B------:R-:W-:Y:S01]  /*1490*/  VIADD R11, R6, UR4 ;  /* 0x00000004060b7c36 */ /* 0x000fe20008000000 */
[----:B------:R-:W-:Y:S01]  /*14a0*/  LDS R23, [R23+0x3400] ;  /* 0x0034000017177984 */ /* 0x000fe20000000800 */
[----:B------:R-:W-:Y:S01]  /*14b0*/  VIADD R33, R24, UR4 ;  /* 0x0000000418217c36 */ /* 0x000fe20008000000 */
[----:B------:R-:W-:Y:S01]  /*14c0*/  SEL R6, RZ, 0x1, P4 ;  /* 0x00000001ff067807 */ /* 0x000fe20002000000 */
[C---:B------:R-:W-:Y:S01]  /*14d0*/  IMAD R5, R0.reuse, 0x4, R5 ;  /* 0x0000000400057824 */ /* 0x040fe200078e0205 */
[----:B------:R-:W-:Y:S01]  /*14e0*/  ULDC.64 UR4, c[0x0][0x220] ;  /* 0x0000880000047ab9 */ /* 0x000fe20000000a00 */
[----:B------:R-:W-:-:S02]  /*14f0*/  IMAD R11, R0, 0x4, R11 ;  /* 0x00000004000b7824 */ /* 0x000fc400078e020b */
[C---:B------:R-:W-:Y:S01]  /*1500*/  IMAD R25, R0.reuse, 0x4, R19 ;  /* 0x0000000400197824 */ /* 0x040fe200078e0213 */
[----:B------:R0:W1:Y:S01]  /*1510*/  LDS R35, [R5+0x2800] ;  /* 0x0028000005237984 */ /* 0x0000620000000800 */
[C---:B------:R-:W-:Y:S02]  /*1520*/  IMAD R19, R0.reuse, 0x4, R33 ;  /* 0x0000000400137824 */ /* 0x040fe400078e0221 */
[----:B------:R-:W-:Y:S01]  /*1530*/  IMAD R0, R0, 0x4, R4 ;  /* 0x0000000400007824 */ /* 0x000fe200078e0204 */
[----:B------:R3:W4:Y:S04]  /*1540*/  LDS R33, [R11+0x2c00] ;  /* 0x002c00000b217984 */ /* 0x0007280000000800 */
[----:B------:R-:W5:Y:S01]  /*1550*/  LDS R25, [R25+0x3000] ;  /* 0x0030000019197984 */ /* 0x000f620000000800 */
[----:B0-----:R-:W-:Y:S01]  /*1560*/  IMAD.WIDE R4, R37, 0x4, R8 ;  /* 0x0000000425047825 */ /* 0x001fe200078e0208 */
[----:B------:R-:W-:-:S02]  /*1570*/  SEL R37, RZ, 0x1, P5 ;  /* 0x00000001ff257807 */ /* 0x000fc40002800000 */
[----:B------:R-:W0:Y:S01]  /*1580*/  LDS R19, [R19+0x3800] ;  /* 0x0038000013137984 */ /* 0x000e220000000800 */
[----:B---3--:R-:W-:Y:S02]  /*1590*/  SEL R11, RZ, 0x1, P2 ;  /* 0x00000001ff0b7807 */ /* 0x008fe40001000000 */
[----:B------:R-:W-:Y:S01]  /*15a0*/  FSETP.GTU.AND P2, PT, R16, RZ, PT ;  /* 0x000000ff1000720b */ /* 0x000fe20003f4c000 */
[----:B------:R-:W3:Y:S01]  /*15b0*/  LDS R0, [R0+0x3c00] ;  /* 0x003c000000007984 */ /* 0x000ee20000000800 */
[----:B------:R-:W-:Y:S02]  /*15c0*/  PRMT R18, R37, 0x3340, R18 ;  /* 0x0000334025127816 */ /* 0x000fe40000000012 */
[----:B------:R-:W-:Y:S01]  /*15d0*/  PRMT R16, R11, 0x3340, R6 ;  /* 0x000033400b107816 */ /* 0x000fe20000000006 */
[----:B--2---:R2:W-:Y:S01]  /*15e0*/  @!P6 STG.E desc[UR6][R4.64], R7 ;  /* 0x000000070400e986 */ /* 0x0045e2000c101906 */
[----:B------:R-:W-:Y:S01]  /*15f0*/  SEL R37, RZ, 0x1, P1 ;  /* 0x00000001ff257807 */ /* 0x000fe20000800000 */
[----:B------:R-:W-:Y:S01]  /*1600*/  IMAD.WIDE R10, R15, 0x4, R8 ;  /* 0x000000040f0a7825 */ /* 0x000fe200078e0208 */
[----:B------:R-:W-:-:S02]  /*1610*/  SEL R6, RZ, 0x1, P2 ;  /* 0x00000001ff067807 */ /* 0x000fc40001000000 */
[----:B------:R-:W-:Y:S02]  /*1620*/  IADD3 R26, P1, R2, UR4, RZ ;  /* 0x00000004021a7c10 */ /* 0x000fe4000ff3e0ff */
[----:B------:R-:W-:Y:S02]  /*1630*/  PRMT R37, R6, 0x3340, R37 ;  /* 0x0000334006257816 */ /* 0x000fe40000000025 */
[----:B------:R-:W-:Y:S01]  /*1640*/  PRMT R22, R18, 0x5410, R3 ;  /* 0x0000541012167816 */ /* 0x000fe20000000003 */
[----:B--2---:R-:W-:-:S04]  /*1650*/  IMAD.WIDE R4, R14, 0x4, R8 ;  /* 0x000000040e047825 */ /* 0x004fc800078e0208 */
[----:B------:R-:W-:-:S04]  /*1660*/  IMAD.WIDE R6, R29, 0x4, R8 ;  /* 0x000000041d067825 */ /* 0x000fc800078e0208 */
[--C-:B------:R-:W-:Y:S01]  /*1670*/  IMAD.WIDE R14, R27, 0x4, R8.reuse ;  /* 0x000000041b0e7825 */ /* 0x100fe200078e0208 */
[----:B-1----:R-:W-:Y:S01]  /*1680*/  @!P6 STG.E desc[UR6][R12.64], R35 ;  /* 0x000000230c00e986 */ /* 0x002fe2000c101906 */
[----:B------:R-:W-:Y:S02]  /*1690*/  LEA.HI.X.SX32 R27, R2, UR5, 0x1, P1 ;  /* 0x00000005021b7c11 */ /* 0x000fe400088f0eff */
[----:B------:R-:W-:Y:S01]  /*16a0*/  IMAD.WIDE R8, R31, 0x4, R8 ;  /* 0x000000041f087825 */ /* 0x000fe200078e0208 */
[----:B----4-:R-:W-:Y:S04]  /*16b0*/  @!P6 STG.E desc[UR6][R4.64], R33 ;  /* 0x000000210400e986 */ /* 0x010fe8000c101906 */
[----:B-----5:R-:W-:Y:S04]  /*16c0*/  @!P6 STG.E desc[UR6][R6.64], R25 ;  /* 0x000000190600e986 */ /* 0x020fe8000c101906 */
[----:B------:R1:W-:Y:S04]  /*16d0*/  @!P6 STG.E desc[UR6][R10.64], R23 ;  /* 0x000000170a00e986 */ /* 0x0003e8000c101906 */
[----:B0-----:R0:W-:Y:S04]  /*16e0*/  @!P6 STG.E desc[UR6][R14.64], R19 ;  /* 0x000000130e00e986 */ /* 0x0011e8000c101906 */
[----:B---3--:R0:W-:Y:S01]  /*16f0*/  @!P6 STG.E desc[UR6][R8.64], R0 ;  /* 0x000000000800e986 */ /* 0x0081e2000c101906 */
[----:B-1----:R-:W-:Y:S01]  /*1700*/  PRMT R23, R37, 0x5410, R16 ;  /* 0x0000541025177816 */ /* 0x002fe20000000010 */
[----:B0-----:R-:W-:Y:S06]  /*1710*/  @P0 EXIT ;  /* 0x000000000000094d */ /* 0x001fec0003800000 */
[----:B------:R-:W-:Y:S01]  /*1720*/  STG.E.128 desc[UR6][R26.64], R20 ;  /* 0x000000141a007986 */ /* 0x000fe2000c101d06 */
[----:B------:R-:W-:Y:S05]  /*1730*/  EXIT ;  /* 0x000000000000794d */ /* 0x000fea0003800000 */
.L_x_0:
[----:B------:R-:W-:-:S00]  /*1740*/  BRA `(.L_x_0) ;  /* 0xfffffffc00fc7947 */ /* 0x000fc0000383ffff */
[----:B------:R-:W-:-:S00]  /*1750*/  NOP ;  /* 0x0000000000007918 */ /* 0x000fc00000000000 */
        /* <DEDUP_REMOVED lines=10> */
.L_x_1:


//--------------------- .nv.shared.triton_poi_fused_relu_threshold_backward_5 --------------------------
	.section	.nv.shared.triton_poi_fused_relu_threshold_backward_5,"aw",@nobits
	.sectionflags	@""
	.align	16
	.zero		1024


//--------------------- .nv.constant0.triton_poi_fused_relu_threshold_backward_5 --------------------------
	.section	.nv.constant0.triton_poi_fused_relu_threshold_backward_5,"a",@progbits
	.sectionflags	@""
	.align	4
.nv.constant0.triton_poi_fused_relu_threshold_backward_5:
	.zero		560
